	.headerflags	@"EF_CUDA_TEXMODE_UNIFIED EF_CUDA_64BIT_ADDRESS EF_CUDA_SM86 EF_CUDA_VIRTUAL_SM(EF_CUDA_SM86)"
	.elftype	@"ET_EXEC"


//--------------------- .nv.info                  --------------------------
	.section	.nv.info,"",@"SHT_CUDA_INFO"
	.align	4


	//----- nvinfo : EIATTR_REGCOUNT
	.align		4
        /*0000*/ 	.byte	0x04, 0x2f
        /*0002*/ 	.short	(.L_3 - .L_2)
	.align		4
.L_2:
        /*0004*/ 	.word	index@(triton_)
        /*0008*/ 	.word	0x00000016


	//----- nvinfo : EIATTR_MAX_STACK_SIZE
	.align		4
.L_3:
        /*000c*/ 	.byte	0x04, 0x23
        /*000e*/ 	.short	(.L_5 - .L_4)
	.align		4
.L_4:
        /*0010*/ 	.word	index@(triton_)
        /*0014*/ 	.word	0x00000000


	//----- nvinfo : EIATTR_MIN_STACK_SIZE
	.align		4
.L_5:
        /*0018*/ 	.byte	0x04, 0x12
        /*001a*/ 	.short	(.L_7 - .L_6)
	.align		4
.L_6:
        /*001c*/ 	.word	index@(triton_)
        /*0020*/ 	.word	0x00000000


	//----- nvinfo : EIATTR_FRAME_SIZE
	.align		4
.L_7:
        /*0024*/ 	.byte	0x04, 0x11
        /*0026*/ 	.short	(.L_9 - .L_8)
	.align		4
.L_8:
        /*0028*/ 	.word	index@(triton_)
        /*002c*/ 	.word	0x00000000
.L_9:


//--------------------- .nv.info.triton_          --------------------------
	.section	.nv.info.triton_,"",@"SHT_CUDA_INFO"
	.align	4


	//----- nvinfo : EIATTR_CUDA_API_VERSION
	.align		4
        /*0000*/ 	.byte	0x04, 0x37
        /*0002*/ 	.short	(.L_11 - .L_10)
.L_10:
        /*0004*/ 	.word	0x0000007b


	//----- nvinfo : EIATTR_SW2861232_WAR
	.align		4
.L_11:
        /*0008*/ 	.byte	0x01, 0x35
	.zero		2


	//----- nvinfo : EIATTR_PARAM_CBANK
	.align		4
        /*000c*/ 	.byte	0x04, 0x0a
        /*000e*/ 	.short	(.L_13 - .L_12)
	.align		4
.L_12:
        /*0010*/ 	.word	index@(.nv.constant0.triton_)
        /*0014*/ 	.short	0x0160
        /*0016*/ 	.short	0x002c


	//----- nvinfo : EIATTR_CBANK_PARAM_SIZE
	.align		4
.L_13:
        /*0018*/ 	.byte	0x03, 0x19
        /*001a*/ 	.short	0x002c


	//----- nvinfo : EIATTR_KPARAM_INFO
	.align		4
        /*001c*/ 	.byte	0x04, 0x17
        /*001e*/ 	.short	(.L_15 - .L_14)
.L_14:
        /*0020*/ 	.word	0x00000000
        /*0024*/ 	.short	0x0005
        /*0026*/ 	.short	0x0028
        /*0028*/ 	.byte	0x00, 0xf0, 0x11, 0x00


	//----- nvinfo : EIATTR_KPARAM_INFO
	.align		4
.L_15:
        /*002c*/ 	.byte	0x04, 0x17
        /*002e*/ 	.short	(.L_17 - .L_16)
.L_16:
        /*0030*/ 	.word	0x00000000
        /*0034*/ 	.short	0x0004
        /*0036*/ 	.short	0x0020
        /*0038*/ 	.byte	0x00, 0xf0, 0x21, 0x00


	//----- nvinfo : EIATTR_KPARAM_INFO
	.align		4
.L_17:
        /*003c*/ 	.byte	0x04, 0x17
        /*003e*/ 	.short	(.L_19 - .L_18)
.L_18:
        /*0040*/ 	.word	0x00000000
        /*0044*/ 	.short	0x0003
        /*0046*/ 	.short	0x0018
        /*0048*/ 	.byte	0x00, 0xf0, 0x21, 0x00


	//----- nvinfo : EIATTR_KPARAM_INFO
	.align		4
.L_19:
        /*004c*/ 	.byte	0x04, 0x17
        /*004e*/ 	.short	(.L_21 - .L_20)
.L_20:
        /*0050*/ 	.word	0x00000000
        /*0054*/ 	.short	0x0002
        /*0056*/ 	.short	0x0010
        /*0058*/ 	.byte	0x00, 0xf0, 0x21, 0x00


	//----- nvinfo : EIATTR_KPARAM_INFO
	.align		4
.L_21:
        /*005c*/ 	.byte	0x04, 0x17
        /*005e*/ 	.short	(.L_23 - .L_22)
.L_22:
        /*0060*/ 	.word	0x00000000
        /*0064*/ 	.short	0x0001
        /*0066*/ 	.short	0x0008
        /*0068*/ 	.byte	0x00, 0xf0, 0x21, 0x00


	//----- nvinfo : EIATTR_KPARAM_INFO
	.align		4
.L_23:
        /*006c*/ 	.byte	0x04, 0x17
        /*006e*/ 	.short	(.L_25 - .L_24)
.L_24:
        /*0070*/ 	.word	0x00000000
        /*0074*/ 	.short	0x0000
        /*0076*/ 	.short	0x0000
        /*0078*/ 	.byte	0x00, 0xf0, 0x21, 0x00


	//----- nvinfo : EIATTR_MAXREG_COUNT
	.align		4
.L_25:
        /*007c*/ 	.byte	0x03, 0x1b
        /*007e*/ 	.short	0x00ff


	//----- nvinfo : EIATTR_EXIT_INSTR_OFFSETS
	.align		4
        /*0080*/ 	.byte	0x04, 0x1c
        /*0082*/ 	.short	(.L_27 - .L_26)


	//   ....[0]....
.L_26:
        /*0084*/ 	.word	0x000003c0


	//   ....[1]....
        /*0088*/ 	.word	0x000003e0


	//----- nvinfo : EIATTR_MAX_THREADS
	.align		4
.L_27:
        /*008c*/ 	.byte	0x04, 0x05
        /*008e*/ 	.short	(.L_29 - .L_28)
.L_28:
        /*0090*/ 	.word	0x00000080
        /*0094*/ 	.word	0x00000001
        /*0098*/ 	.word	0x00000001
.L_29:


//--------------------- .nv.rel.action            --------------------------
	.section	.nv.rel.action,"",@"SHT_CUDA_RELOCINFO"
	.align	8
	.sectionentsize	8
        /*0000*/ 	.byte	0x73, 0x00, 0x00, 0x00, 0x00, 0x00, 0x00, 0x00, 0x00, 0x00, 0x00, 0x11, 0x25, 0x00, 0x05, 0x36


//--------------------- .nv.constant0.triton_     --------------------------
	.section	.nv.constant0.triton_,"a",@progbits
	.align	4
.nv.constant0.triton_:
	.zero		396


//--------------------- .text.triton_             --------------------------
	.section	.text.triton_,"ax",@progbits
	.sectioninfo	@"SHI_REGISTERS=22"
	.align	128
        .global         triton_
        .type           triton_,@function
        .size           triton_,(.L_x_1 - triton_)
        .other          triton_,@"STO_CUDA_ENTRY STV_DEFAULT"
triton_:
.text.triton_:
[----:B------:R-:W-:-:S02]  /*0000*/  MOV R1, c[0x0][0x28] ;  /* 0x00000a0000017a02 */ /* 0x000fc40000000f00 */
[----:B------:R-:W0:Y:S01]  /*0010*/  S2R R0, SR_TID.X ;  /* 0x0000000000007919 */ /* 0x000e220000002100 */
[----:B------:R-:W-:Y:S01]  /*0020*/  MOV R17, 0x4 ;  /* 0x0000000400117802 */ /* 0x000fe20000000f00 */
[----:B------:R-:W-:Y:S01]  /*0030*/  CS2R R18, SRZ ;  /* 0x0000000000127805 */ /* 0x000fe2000001ff00 */
[----:B------:R-:W-:Y:S01]  /*0040*/  ULDC.64 UR4, c[0x0][0x118] ;  /* 0x0000460000047ab9 */ /* 0x000fe20000000a00 */
[----:B------:R-:W1:Y:S01]  /*0050*/  S2R R5, SR_CTAID.X ;  /* 0x0000000000057919 */ /* 0x000e620000002500 */
[----:B0-----:R-:W-:Y:S02]  /*0060*/  SHF.L.U32 R0, R0, 0x1, RZ ;  /* 0x0000000100007819 */ /* 0x001fe400000006ff */
[----:B-1----:R-:W-:Y:S02]  /*0070*/  SHF.R.S32.HI R3, RZ, 0x17, R5 ;  /* 0x00000017ff037819 */ /* 0x002fe40000011405 */
[----:B------:R-:W-:Y:S02]  /*0080*/  LOP3.LUT R0, R0, 0xfe, RZ, 0xc0, !PT ;  /* 0x000000fe00007812 */ /* 0x000fe400078ec0ff */
[----:B------:R-:W-:-:S02]  /*0090*/  SGXT R3, R3, 0x1 ;  /* 0x000000010303781a */ /* 0x000fc40000000200 */
[----:B------:R-:W-:-:S04]  /*00a0*/  LEA R0, R5, R0, 0x8 ;  /* 0x0000000005007211 */ /* 0x000fc800078e40ff */
[----:B------:R-:W-:Y:S02]  /*00b0*/  LEA.HI R3, R3, R0, RZ, 0x7 ;  /* 0x0000000003037211 */ /* 0x000fe400078f38ff */
[----:B------:R-:W-:Y:S02]  /*00c0*/  ISETP.GE.AND P0, PT, R0, c[0x0][0x188], PT ;  /* 0x0000620000007a0c */ /* 0x000fe40003f06270 */
[----:B------:R-:W-:-:S04]  /*00d0*/  LOP3.LUT R3, R3, 0xffffff80, RZ, 0xc0, !PT ;  /* 0xffffff8003037812 */ /* 0x000fc800078ec0ff */
[----:B------:R-:W-:-:S05]  /*00e0*/  IADD3 R16, R0, -R3, RZ ;  /* 0x8000000300107210 */ /* 0x000fca0007ffe0ff */
[----:B------:R-:W-:-:S05]  /*00f0*/  IMAD.WIDE R14, R16, R17, c[0x0][0x170] ;  /* 0x00005c00100e7625 */ /* 0x000fca00078e0211 */
[----:B------:R0:W2:Y:S01]  /*0100*/  @!P0 LDG.E.EL.64 R18, [R14.64] ;  /* 0x000000040e128981 */ /* 0x0000a2000c2e1b00 */
[----:B------:R-:W-:Y:S01]  /*0110*/  CS2R R6, SRZ ;  /* 0x0000000000067805 */ /* 0x000fe2000001ff00 */
[----:B------:R-:W-:Y:S01]  /*0120*/  CS2R R4, SRZ ;  /* 0x0000000000047805 */ /* 0x000fe2000001ff00 */
[----:B------:R-:W-:-:S04]  /*0130*/  IMAD.WIDE R12, R16, R17, c[0x0][0x168] ;  /* 0x00005a00100c7625 */ /* 0x000fc800078e0211 */
[-C--:B------:R-:W-:Y:S01]  /*0140*/  IMAD.WIDE R2, R0, R17.reuse, c[0x0][0x160] ;  /* 0x0000580000027625 */ /* 0x080fe200078e0211 */
[----:B------:R1:W3:Y:S01]  /*0150*/  @!P0 LDG.E.EL.64 R6, [R12.64] ;  /* 0x000000040c068981 */ /* 0x0002e2000c2e1b00 */
[----:B------:R-:W-:Y:S01]  /*0160*/  CS2R R10, SRZ ;  /* 0x00000000000a7805 */ /* 0x000fe2000001ff00 */
[----:B------:R-:W-:Y:S02]  /*0170*/  CS2R R8, SRZ ;  /* 0x0000000000087805 */ /* 0x000fe4000001ff00 */
[----:B------:R-:W3:Y:S01]  /*0180*/  @!P0 LDG.E.64 R4, [R2.64] ;  /* 0x0000000402048981 */ /* 0x000ee2000c1e1b00 */
[----:B0-----:R-:W-:-:S04]  /*0190*/  IMAD.WIDE R14, R16, R17, c[0x0][0x178] ;  /* 0x00005e00100e7625 */ /* 0x001fc800078e0211 */
[----:B------:R-:W-:Y:S01]  /*01a0*/  IMAD.WIDE R16, R16, R17, c[0x0][0x180] ;  /* 0x0000600010107625 */ /* 0x000fe200078e0211 */
[----:B------:R0:W4:Y:S04]  /*01b0*/  @!P0 LDG.E.EL.64 R10, [R14.64] ;  /* 0x000000040e0a8981 */ /* 0x000128000c2e1b00 */
[----:B------:R-:W4:Y:S01]  /*01c0*/  @!P0 LDG.E.EL.64 R8, [R16.64] ;  /* 0x0000000410088981 */ /* 0x000f22000c2e1b00 */
[----:B0-----:R-:W-:Y:S01]  /*01d0*/  MOV R15, 0x3e800000 ;  /* 0x3e800000000f7802 */ /* 0x001fe20000000f00 */
[----:B--2---:R-:W-:Y:S01]  /*01e0*/  FADD R18, R18, 0.0010000000474974513054 ;  /* 0x3a83126f12127421 */ /* 0x004fe20000000000 */
[----:B------:R-:W-:-:S03]  /*01f0*/  FADD R19, R19, 0.0010000000474974513054 ;  /* 0x3a83126f13137421 */ /* 0x000fc60000000000 */
[----:B------:R-:W0:Y:S08]  /*0200*/  MUFU.SQRT R0, R18 ;  /* 0x0000001200007308 */ /* 0x000e300000002000 */
[----:B-1----:R-:W1:Y:S01]  /*0210*/  MUFU.SQRT R12, R19 ;  /* 0x00000013000c7308 */ /* 0x002e620000002000 */
[----:B---3--:R-:W-:Y:S01]  /*0220*/  FADD R4, -R6, R4 ;  /* 0x0000000406047221 */ /* 0x008fe20000000100 */
[----:B------:R-:W-:Y:S01]  /*0230*/  FADD R5, -R7, R5 ;  /* 0x0000000507057221 */ /* 0x000fe20000000100 */
[----:B0-----:R-:W-:-:S02]  /*0240*/  FSETP.GT.AND P1, PT, R0, 8.50705917302346158658e+37, PT ;  /* 0x7e8000000000780b */ /* 0x001fc40003f24000 */
[----:B------:R-:W-:Y:S02]  /*0250*/  FSETP.GEU.AND P3, PT, R0, 1.175494350822287508e-38, PT ;  /* 0x008000000000780b */ /* 0x000fe40003f6e000 */
[C---:B------:R-:W-:Y:S02]  /*0260*/  FSEL R13, R15.reuse, 1, P1 ;  /* 0x3f8000000f0d7808 */ /* 0x040fe40000800000 */
[C---:B-1----:R-:W-:Y:S02]  /*0270*/  FSETP.GT.AND P2, PT, R12.reuse, 8.50705917302346158658e+37, PT ;  /* 0x7e8000000c00780b */ /* 0x042fe40003f44000 */
[----:B------:R-:W-:Y:S02]  /*0280*/  FSETP.GEU.AND P4, PT, R12, 1.175494350822287508e-38, PT ;  /* 0x008000000c00780b */ /* 0x000fe40003f8e000 */
[----:B------:R-:W-:-:S03]  /*0290*/  FSEL R15, R15, 1, P2 ;  /* 0x3f8000000f0f7808 */ /* 0x000fc60001000000 */
[----:B------:R-:W-:Y:S02]  /*02a0*/  @P1 FMUL R0, R0, 0.25 ;  /* 0x3e80000000001820 */ /* 0x000fe40000400000 */
[----:B------:R-:W-:Y:S02]  /*02b0*/  @!P3 FMUL R13, R13, 16777216 ;  /* 0x4b8000000d0db820 */ /* 0x000fe40000400000 */
[----:B------:R-:W-:Y:S02]  /*02c0*/  @!P3 FMUL R0, R0, 16777216 ;  /* 0x4b8000000000b820 */ /* 0x000fe40000400000 */
[----:B------:R-:W-:-:S04]  /*02d0*/  @P2 FMUL R12, R12, 0.25 ;  /* 0x3e8000000c0c2820 */ /* 0x000fc80000400000 */
[----:B------:R-:W0:Y:S01]  /*02e0*/  MUFU.RCP R0, R0 ;  /* 0x0000000000007308 */ /* 0x000e220000001000 */
[----:B------:R-:W-:Y:S01]  /*02f0*/  @!P4 FMUL R15, R15, 16777216 ;  /* 0x4b8000000f0fc820 */ /* 0x000fe20000400000 */
[----:B------:R-:W-:-:S06]  /*0300*/  @!P4 FMUL R12, R12, 16777216 ;  /* 0x4b8000000c0cc820 */ /* 0x000fcc0000400000 */
[----:B------:R-:W1:Y:S01]  /*0310*/  MUFU.RCP R12, R12 ;  /* 0x0000000c000c7308 */ /* 0x000e620000001000 */
[----:B0-----:R-:W-:-:S04]  /*0320*/  FMUL R13, R0, R13 ;  /* 0x0000000d000d7220 */ /* 0x001fc80000400000 */
[----:B------:R-:W-:Y:S01]  /*0330*/  FMUL R13, R4, R13 ;  /* 0x0000000d040d7220 */ /* 0x000fe20000400000 */
[----:B-1----:R-:W-:-:S03]  /*0340*/  FMUL R14, R12, R15 ;  /* 0x0000000f0c0e7220 */ /* 0x002fc60000400000 */
[----:B----4-:R-:W-:Y:S01]  /*0350*/  FFMA R8, R13, R10, R8 ;  /* 0x0000000a0d087223 */ /* 0x010fe20000000008 */
[----:B------:R-:W-:-:S04]  /*0360*/  FMUL R14, R5, R14 ;  /* 0x0000000e050e7220 */ /* 0x000fc80000400000 */
[----:B------:R-:W-:Y:S01]  /*0370*/  FSETP.GT.AND P1, PT, R8, RZ, PT ;  /* 0x000000ff0800720b */ /* 0x000fe20003f24000 */
[----:B------:R-:W-:-:S05]  /*0380*/  FFMA R9, R14, R11, R9 ;  /* 0x0000000b0e097223 */ /* 0x000fca0000000009 */
[----:B------:R-:W-:-:S07]  /*0390*/  FSETP.GT.AND P2, PT, R9, RZ, PT ;  /* 0x000000ff0900720b */ /* 0x000fce0003f44000 */
[----:B------:R-:W-:-:S06]  /*03a0*/  @!P1 FMUL R8, R8, 0.0099999997764825820923 ;  /* 0x3c23d70a08089820 */ /* 0x000fcc0000400000 */
[----:B------:R-:W-:Y:S01]  /*03b0*/  @!P2 FMUL R9, R9, 0.0099999997764825820923 ;  /* 0x3c23d70a0909a820 */ /* 0x000fe20000400000 */
[----:B------:R-:W-:Y:S06]  /*03c0*/  @P0 EXIT ;  /* 0x000000000000094d */ /* 0x000fec0003800000 */
[----:B------:R-:W-:Y:S01]  /*03d0*/  STG.E.64 [R2.64], R8 ;  /* 0x0000000802007986 */ /* 0x000fe2000c101b04 */
[----:B------:R-:W-:Y:S05]  /*03e0*/  EXIT ;  /* 0x000000000000794d */ /* 0x000fea0003800000 */
.L_x_0:
[----:B------:R-:W-:-:S00]  /*03f0*/  BRA `(.L_x_0) ;  /* 0xfffffff000007947 */ /* 0x000fc0000383ffff */
[----:B------:R-:W-:-:S00]  /*0400*/  NOP ;  /* 0x0000000000007918 */ /* 0x000fc00000000000 */
[----:B------:R-:W-:-:S00]  /*0410*/  NOP ;  /* 0x0000000000007918 */ /* 0x000fc00000000000 */
[----:B------:R-:W-:-:S00]  /*0420*/  NOP ;  /* 0x0000000000007918 */ /* 0x000fc00000000000 */
[----:B------:R-:W-:-:S00]  /*0430*/  NOP ;  /* 0x0000000000007918 */ /* 0x000fc00000000000 */
[----:B------:R-:W-:-:S00]  /*0440*/  NOP ;  /* 0x0000000000007918 */ /* 0x000fc00000000000 */
[----:B------:R-:W-:-:S00]  /*0450*/  NOP ;  /* 0x0000000000007918 */ /* 0x000fc00000000000 */
[----:B------:R-:W-:-:S00]  /*0460*/  NOP ;  /* 0x0000000000007918 */ /* 0x000fc00000000000 */
[----:B------:R-:W-:-:S00]  /*0470*/  NOP ;  /* 0x0000000000007918 */ /* 0x000fc00000000000 */
.L_x_1:


//--------------------- .nv.global.init           --------------------------
	.section	.nv.global.init,"aw",@progbits
.nv.global.init:
	.type		_$_str,@object
	.size		_$_str,(_$_str_$_2 - _$_str)
_$_str:
        /*0000*/ 	.byte	0x5f, 0x5f, 0x43, 0x55, 0x44, 0x41, 0x5f, 0x46, 0x54, 0x5a, 0x00
	.type		_$_str_$_2,@object
	.size		_$_str_$_2,(.L_1 - _$_str_$_2)
_$_str_$_2:
        /*000b*/ 	.byte	0x5f, 0x5f, 0x43, 0x55, 0x44, 0x41, 0x5f, 0x50, 0x52, 0x45, 0x43, 0x5f, 0x53, 0x51, 0x52, 0x54
        /*001b*/ 	.byte	0x00
.L_1:
